//
// Generated by NVIDIA NVVM Compiler
//
// Compiler Build ID: CL-36424714
// Cuda compilation tools, release 13.0, V13.0.88
// Based on NVVM 20.0.0
//

.version 9.0
.target sm_100
.address_size 64

	// .globl	_Z37convolution_tiled_2D_const_mem_kernelPfS_ii
.const .align 4 .b8 Filter[324];
// _ZZ37convolution_tiled_2D_const_mem_kernelPfS_iiE3N_s has been demoted

.visible .entry _Z37convolution_tiled_2D_const_mem_kernelPfS_ii(
	.param .u64 .ptr .align 1 _Z37convolution_tiled_2D_const_mem_kernelPfS_ii_param_0,
	.param .u64 .ptr .align 1 _Z37convolution_tiled_2D_const_mem_kernelPfS_ii_param_1,
	.param .u32 _Z37convolution_tiled_2D_const_mem_kernelPfS_ii_param_2,
	.param .u32 _Z37convolution_tiled_2D_const_mem_kernelPfS_ii_param_3
)
{
	.reg .pred 	%p<16>;
	.reg .b32 	%r<21>;
	.reg .b32 	%f<245>;
	.reg .b64 	%rd<9>;
	// demoted variable
	.shared .align 4 .b8 _ZZ37convolution_tiled_2D_const_mem_kernelPfS_iiE3N_s[4096];
	ld.param.u64 	%rd1, [_Z37convolution_tiled_2D_const_mem_kernelPfS_ii_param_0];
	ld.param.u64 	%rd2, [_Z37convolution_tiled_2D_const_mem_kernelPfS_ii_param_1];
	ld.param.u32 	%r6, [_Z37convolution_tiled_2D_const_mem_kernelPfS_ii_param_2];
	ld.param.u32 	%r7, [_Z37convolution_tiled_2D_const_mem_kernelPfS_ii_param_3];
	mov.u32 	%r8, %tid.y;
	add.s32 	%r1, %r8, -4;
	mov.u32 	%r9, %tid.x;
	add.s32 	%r2, %r9, -4;
	mov.u32 	%r10, %ctaid.y;
	mad.lo.s32 	%r3, %r10, 24, %r1;
	mov.u32 	%r11, %ctaid.x;
	mad.lo.s32 	%r4, %r11, 24, %r2;
	setp.gt.s32 	%p1, %r3, -1;
	setp.lt.s32 	%p2, %r3, %r7;
	and.pred  	%p3, %p1, %p2;
	setp.gt.s32 	%p4, %r4, -1;
	setp.lt.s32 	%p5, %r4, %r6;
	and.pred  	%p6, %p4, %p5;
	and.pred  	%p8, %p3, %p6;
	shl.b32 	%r12, %r8, 7;
	mov.u32 	%r13, _ZZ37convolution_tiled_2D_const_mem_kernelPfS_iiE3N_s;
	add.s32 	%r14, %r13, %r12;
	shl.b32 	%r15, %r9, 2;
	add.s32 	%r5, %r14, %r15;
	not.pred 	%p9, %p8;
	@%p9 bra 	$L__BB0_2;
	cvta.to.global.u64 	%rd3, %rd1;
	mad.lo.s32 	%r17, %r6, %r3, %r4;
	mul.wide.s32 	%rd4, %r17, 4;
	add.s64 	%rd5, %rd3, %rd4;
	ld.global.f32 	%f1, [%rd5];
	st.shared.f32 	[%r5], %f1;
	bra.uni 	$L__BB0_3;
$L__BB0_2:
	mov.b32 	%r16, 0;
	st.shared.u32 	[%r5], %r16;
$L__BB0_3:
	setp.ge.s32 	%p10, %r4, %r6;
	setp.ge.s32 	%p11, %r3, %r7;
	bar.sync 	0;
	or.b32  	%r18, %r3, %r4;
	setp.lt.s32 	%p12, %r18, 0;
	or.pred  	%p13, %p10, %p11;
	or.pred  	%p14, %p13, %p12;
	@%p14 bra 	$L__BB0_6;
	max.u32 	%r19, %r2, %r1;
	setp.gt.u32 	%p15, %r19, 23;
	@%p15 bra 	$L__BB0_6;
	ld.const.f32 	%f2, [Filter];
	ld.shared.f32 	%f3, [%r5+-528];
	fma.rn.f32 	%f4, %f2, %f3, 0f00000000;
	ld.const.f32 	%f5, [Filter+4];
	ld.shared.f32 	%f6, [%r5+-524];
	fma.rn.f32 	%f7, %f5, %f6, %f4;
	ld.const.f32 	%f8, [Filter+8];
	ld.shared.f32 	%f9, [%r5+-520];
	fma.rn.f32 	%f10, %f8, %f9, %f7;
	ld.const.f32 	%f11, [Filter+12];
	ld.shared.f32 	%f12, [%r5+-516];
	fma.rn.f32 	%f13, %f11, %f12, %f10;
	ld.const.f32 	%f14, [Filter+16];
	ld.shared.f32 	%f15, [%r5+-512];
	fma.rn.f32 	%f16, %f14, %f15, %f13;
	ld.const.f32 	%f17, [Filter+20];
	ld.shared.f32 	%f18, [%r5+-508];
	fma.rn.f32 	%f19, %f17, %f18, %f16;
	ld.const.f32 	%f20, [Filter+24];
	ld.shared.f32 	%f21, [%r5+-504];
	fma.rn.f32 	%f22, %f20, %f21, %f19;
	ld.const.f32 	%f23, [Filter+28];
	ld.shared.f32 	%f24, [%r5+-500];
	fma.rn.f32 	%f25, %f23, %f24, %f22;
	ld.const.f32 	%f26, [Filter+32];
	ld.shared.f32 	%f27, [%r5+-496];
	fma.rn.f32 	%f28, %f26, %f27, %f25;
	ld.const.f32 	%f29, [Filter+36];
	ld.shared.f32 	%f30, [%r5+-400];
	fma.rn.f32 	%f31, %f29, %f30, %f28;
	ld.const.f32 	%f32, [Filter+40];
	ld.shared.f32 	%f33, [%r5+-396];
	fma.rn.f32 	%f34, %f32, %f33, %f31;
	ld.const.f32 	%f35, [Filter+44];
	ld.shared.f32 	%f36, [%r5+-392];
	fma.rn.f32 	%f37, %f35, %f36, %f34;
	ld.const.f32 	%f38, [Filter+48];
	ld.shared.f32 	%f39, [%r5+-388];
	fma.rn.f32 	%f40, %f38, %f39, %f37;
	ld.const.f32 	%f41, [Filter+52];
	ld.shared.f32 	%f42, [%r5+-384];
	fma.rn.f32 	%f43, %f41, %f42, %f40;
	ld.const.f32 	%f44, [Filter+56];
	ld.shared.f32 	%f45, [%r5+-380];
	fma.rn.f32 	%f46, %f44, %f45, %f43;
	ld.const.f32 	%f47, [Filter+60];
	ld.shared.f32 	%f48, [%r5+-376];
	fma.rn.f32 	%f49, %f47, %f48, %f46;
	ld.const.f32 	%f50, [Filter+64];
	ld.shared.f32 	%f51, [%r5+-372];
	fma.rn.f32 	%f52, %f50, %f51, %f49;
	ld.const.f32 	%f53, [Filter+68];
	ld.shared.f32 	%f54, [%r5+-368];
	fma.rn.f32 	%f55, %f53, %f54, %f52;
	ld.const.f32 	%f56, [Filter+72];
	ld.shared.f32 	%f57, [%r5+-272];
	fma.rn.f32 	%f58, %f56, %f57, %f55;
	ld.const.f32 	%f59, [Filter+76];
	ld.shared.f32 	%f60, [%r5+-268];
	fma.rn.f32 	%f61, %f59, %f60, %f58;
	ld.const.f32 	%f62, [Filter+80];
	ld.shared.f32 	%f63, [%r5+-264];
	fma.rn.f32 	%f64, %f62, %f63, %f61;
	ld.const.f32 	%f65, [Filter+84];
	ld.shared.f32 	%f66, [%r5+-260];
	fma.rn.f32 	%f67, %f65, %f66, %f64;
	ld.const.f32 	%f68, [Filter+88];
	ld.shared.f32 	%f69, [%r5+-256];
	fma.rn.f32 	%f70, %f68, %f69, %f67;
	ld.const.f32 	%f71, [Filter+92];
	ld.shared.f32 	%f72, [%r5+-252];
	fma.rn.f32 	%f73, %f71, %f72, %f70;
	ld.const.f32 	%f74, [Filter+96];
	ld.shared.f32 	%f75, [%r5+-248];
	fma.rn.f32 	%f76, %f74, %f75, %f73;
	ld.const.f32 	%f77, [Filter+100];
	ld.shared.f32 	%f78, [%r5+-244];
	fma.rn.f32 	%f79, %f77, %f78, %f76;
	ld.const.f32 	%f80, [Filter+104];
	ld.shared.f32 	%f81, [%r5+-240];
	fma.rn.f32 	%f82, %f80, %f81, %f79;
	ld.const.f32 	%f83, [Filter+108];
	ld.shared.f32 	%f84, [%r5+-144];
	fma.rn.f32 	%f85, %f83, %f84, %f82;
	ld.const.f32 	%f86, [Filter+112];
	ld.shared.f32 	%f87, [%r5+-140];
	fma.rn.f32 	%f88, %f86, %f87, %f85;
	ld.const.f32 	%f89, [Filter+116];
	ld.shared.f32 	%f90, [%r5+-136];
	fma.rn.f32 	%f91, %f89, %f90, %f88;
	ld.const.f32 	%f92, [Filter+120];
	ld.shared.f32 	%f93, [%r5+-132];
	fma.rn.f32 	%f94, %f92, %f93, %f91;
	ld.const.f32 	%f95, [Filter+124];
	ld.shared.f32 	%f96, [%r5+-128];
	fma.rn.f32 	%f97, %f95, %f96, %f94;
	ld.const.f32 	%f98, [Filter+128];
	ld.shared.f32 	%f99, [%r5+-124];
	fma.rn.f32 	%f100, %f98, %f99, %f97;
	ld.const.f32 	%f101, [Filter+132];
	ld.shared.f32 	%f102, [%r5+-120];
	fma.rn.f32 	%f103, %f101, %f102, %f100;
	ld.const.f32 	%f104, [Filter+136];
	ld.shared.f32 	%f105, [%r5+-116];
	fma.rn.f32 	%f106, %f104, %f105, %f103;
	ld.const.f32 	%f107, [Filter+140];
	ld.shared.f32 	%f108, [%r5+-112];
	fma.rn.f32 	%f109, %f107, %f108, %f106;
	ld.const.f32 	%f110, [Filter+144];
	ld.shared.f32 	%f111, [%r5+-16];
	fma.rn.f32 	%f112, %f110, %f111, %f109;
	ld.const.f32 	%f113, [Filter+148];
	ld.shared.f32 	%f114, [%r5+-12];
	fma.rn.f32 	%f115, %f113, %f114, %f112;
	ld.const.f32 	%f116, [Filter+152];
	ld.shared.f32 	%f117, [%r5+-8];
	fma.rn.f32 	%f118, %f116, %f117, %f115;
	ld.const.f32 	%f119, [Filter+156];
	ld.shared.f32 	%f120, [%r5+-4];
	fma.rn.f32 	%f121, %f119, %f120, %f118;
	ld.const.f32 	%f122, [Filter+160];
	ld.shared.f32 	%f123, [%r5];
	fma.rn.f32 	%f124, %f122, %f123, %f121;
	ld.const.f32 	%f125, [Filter+164];
	ld.shared.f32 	%f126, [%r5+4];
	fma.rn.f32 	%f127, %f125, %f126, %f124;
	ld.const.f32 	%f128, [Filter+168];
	ld.shared.f32 	%f129, [%r5+8];
	fma.rn.f32 	%f130, %f128, %f129, %f127;
	ld.const.f32 	%f131, [Filter+172];
	ld.shared.f32 	%f132, [%r5+12];
	fma.rn.f32 	%f133, %f131, %f132, %f130;
	ld.const.f32 	%f134, [Filter+176];
	ld.shared.f32 	%f135, [%r5+16];
	fma.rn.f32 	%f136, %f134, %f135, %f133;
	ld.const.f32 	%f137, [Filter+180];
	ld.shared.f32 	%f138, [%r5+112];
	fma.rn.f32 	%f139, %f137, %f138, %f136;
	ld.const.f32 	%f140, [Filter+184];
	ld.shared.f32 	%f141, [%r5+116];
	fma.rn.f32 	%f142, %f140, %f141, %f139;
	ld.const.f32 	%f143, [Filter+188];
	ld.shared.f32 	%f144, [%r5+120];
	fma.rn.f32 	%f145, %f143, %f144, %f142;
	ld.const.f32 	%f146, [Filter+192];
	ld.shared.f32 	%f147, [%r5+124];
	fma.rn.f32 	%f148, %f146, %f147, %f145;
	ld.const.f32 	%f149, [Filter+196];
	ld.shared.f32 	%f150, [%r5+128];
	fma.rn.f32 	%f151, %f149, %f150, %f148;
	ld.const.f32 	%f152, [Filter+200];
	ld.shared.f32 	%f153, [%r5+132];
	fma.rn.f32 	%f154, %f152, %f153, %f151;
	ld.const.f32 	%f155, [Filter+204];
	ld.shared.f32 	%f156, [%r5+136];
	fma.rn.f32 	%f157, %f155, %f156, %f154;
	ld.const.f32 	%f158, [Filter+208];
	ld.shared.f32 	%f159, [%r5+140];
	fma.rn.f32 	%f160, %f158, %f159, %f157;
	ld.const.f32 	%f161, [Filter+212];
	ld.shared.f32 	%f162, [%r5+144];
	fma.rn.f32 	%f163, %f161, %f162, %f160;
	ld.const.f32 	%f164, [Filter+216];
	ld.shared.f32 	%f165, [%r5+240];
	fma.rn.f32 	%f166, %f164, %f165, %f163;
	ld.const.f32 	%f167, [Filter+220];
	ld.shared.f32 	%f168, [%r5+244];
	fma.rn.f32 	%f169, %f167, %f168, %f166;
	ld.const.f32 	%f170, [Filter+224];
	ld.shared.f32 	%f171, [%r5+248];
	fma.rn.f32 	%f172, %f170, %f171, %f169;
	ld.const.f32 	%f173, [Filter+228];
	ld.shared.f32 	%f174, [%r5+252];
	fma.rn.f32 	%f175, %f173, %f174, %f172;
	ld.const.f32 	%f176, [Filter+232];
	ld.shared.f32 	%f177, [%r5+256];
	fma.rn.f32 	%f178, %f176, %f177, %f175;
	ld.const.f32 	%f179, [Filter+236];
	ld.shared.f32 	%f180, [%r5+260];
	fma.rn.f32 	%f181, %f179, %f180, %f178;
	ld.const.f32 	%f182, [Filter+240];
	ld.shared.f32 	%f183, [%r5+264];
	fma.rn.f32 	%f184, %f182, %f183, %f181;
	ld.const.f32 	%f185, [Filter+244];
	ld.shared.f32 	%f186, [%r5+268];
	fma.rn.f32 	%f187, %f185, %f186, %f184;
	ld.const.f32 	%f188, [Filter+248];
	ld.shared.f32 	%f189, [%r5+272];
	fma.rn.f32 	%f190, %f188, %f189, %f187;
	ld.const.f32 	%f191, [Filter+252];
	ld.shared.f32 	%f192, [%r5+368];
	fma.rn.f32 	%f193, %f191, %f192, %f190;
	ld.const.f32 	%f194, [Filter+256];
	ld.shared.f32 	%f195, [%r5+372];
	fma.rn.f32 	%f196, %f194, %f195, %f193;
	ld.const.f32 	%f197, [Filter+260];
	ld.shared.f32 	%f198, [%r5+376];
	fma.rn.f32 	%f199, %f197, %f198, %f196;
	ld.const.f32 	%f200, [Filter+264];
	ld.shared.f32 	%f201, [%r5+380];
	fma.rn.f32 	%f202, %f200, %f201, %f199;
	ld.const.f32 	%f203, [Filter+268];
	ld.shared.f32 	%f204, [%r5+384];
	fma.rn.f32 	%f205, %f203, %f204, %f202;
	ld.const.f32 	%f206, [Filter+272];
	ld.shared.f32 	%f207, [%r5+388];
	fma.rn.f32 	%f208, %f206, %f207, %f205;
	ld.const.f32 	%f209, [Filter+276];
	ld.shared.f32 	%f210, [%r5+392];
	fma.rn.f32 	%f211, %f209, %f210, %f208;
	ld.const.f32 	%f212, [Filter+280];
	ld.shared.f32 	%f213, [%r5+396];
	fma.rn.f32 	%f214, %f212, %f213, %f211;
	ld.const.f32 	%f215, [Filter+284];
	ld.shared.f32 	%f216, [%r5+400];
	fma.rn.f32 	%f217, %f215, %f216, %f214;
	ld.const.f32 	%f218, [Filter+288];
	ld.shared.f32 	%f219, [%r5+496];
	fma.rn.f32 	%f220, %f218, %f219, %f217;
	ld.const.f32 	%f221, [Filter+292];
	ld.shared.f32 	%f222, [%r5+500];
	fma.rn.f32 	%f223, %f221, %f222, %f220;
	ld.const.f32 	%f224, [Filter+296];
	ld.shared.f32 	%f225, [%r5+504];
	fma.rn.f32 	%f226, %f224, %f225, %f223;
	ld.const.f32 	%f227, [Filter+300];
	ld.shared.f32 	%f228, [%r5+508];
	fma.rn.f32 	%f229, %f227, %f228, %f226;
	ld.const.f32 	%f230, [Filter+304];
	ld.shared.f32 	%f231, [%r5+512];
	fma.rn.f32 	%f232, %f230, %f231, %f229;
	ld.const.f32 	%f233, [Filter+308];
	ld.shared.f32 	%f234, [%r5+516];
	fma.rn.f32 	%f235, %f233, %f234, %f232;
	ld.const.f32 	%f236, [Filter+312];
	ld.shared.f32 	%f237, [%r5+520];
	fma.rn.f32 	%f238, %f236, %f237, %f235;
	ld.const.f32 	%f239, [Filter+316];
	ld.shared.f32 	%f240, [%r5+524];
	fma.rn.f32 	%f241, %f239, %f240, %f238;
	ld.const.f32 	%f242, [Filter+320];
	ld.shared.f32 	%f243, [%r5+528];
	fma.rn.f32 	%f244, %f242, %f243, %f241;
	mad.lo.s32 	%r20, %r6, %r3, %r4;
	cvta.to.global.u64 	%rd6, %rd2;
	mul.wide.s32 	%rd7, %r20, 4;
	add.s64 	%rd8, %rd6, %rd7;
	st.global.f32 	[%rd8], %f244;
$L__BB0_6:
	ret;

}


// ===== COMPILED SASS (sm_100) =====

	.target	sm_100

	.elftype	@"ET_EXEC"


//--------------------- .note.nv.tkinfo           --------------------------
	.section	.note.nv.tkinfo,"",@"SHT_NOTE"
	.sectionflags	@"SHF_NOTE_NV_TKINFO"
	.tkinfo
        /*0018*/ 	.word	0x00000002
        /*0030*/ 	.string	""
        /*0030*/ 	.string	"ptxas"
        /*0030*/ 	.string	"Cuda compilation tools, release 13.0, V13.0.88"
        /*0030*/ 	.string	"Build cuda_13.0.r13.0/compiler.36424714_0"
        /*0030*/ 	.string	"-arch sm_100 -m 64 "



//--------------------- .note.nv.cuinfo           --------------------------
	.section	.note.nv.cuinfo,"",@"SHT_NOTE"
	.sectionflags	@"SHF_NOTE_NV_CUINFO"
        /*0018*/ 	.short	0x0002
        /*001a*/ 	.short	0x0064
        /*001c*/ 	.short	0x0082
	.zero		2


//--------------------- .nv.info                  --------------------------
	.section	.nv.info,"",@"SHT_CUDA_INFO"
	.align	4


	//----- nvinfo : EIATTR_REGCOUNT
	.align		4
        /*0000*/ 	.byte	0x04, 0x2f
        /*0002*/ 	.short	(.L_2 - .L_1)
	.align		4
.L_1:
        /*0004*/ 	.word	index@(_Z37convolution_tiled_2D_const_mem_kernelPfS_ii)
        /*0008*/ 	.word	0x00000017


	//----- nvinfo : EIATTR_FRAME_SIZE
	.align		4
.L_2:
        /*000c*/ 	.byte	0x04, 0x11
        /*000e*/ 	.short	(.L_4 - .L_3)
	.align		4
.L_3:
        /*0010*/ 	.word	index@(_Z37convolution_tiled_2D_const_mem_kernelPfS_ii)
        /*0014*/ 	.word	0x00000000


	//----- nvinfo : EIATTR_MIN_STACK_SIZE
	.align		4
.L_4:
        /*0018*/ 	.byte	0x04, 0x12
        /*001a*/ 	.short	(.L_6 - .L_5)
	.align		4
.L_5:
        /*001c*/ 	.word	index@(_Z37convolution_tiled_2D_const_mem_kernelPfS_ii)
        /*0020*/ 	.word	0x00000000
.L_6:


//--------------------- .nv.compat                --------------------------
	.section	.nv.compat,"",@"SHT_CUDA_COMPAT_INFO"
	.align	4
        /*0000*/ 	.byte	0x02, 0x09, 0x00, 0x00, 0x02, 0x02, 0x01, 0x00, 0x02, 0x05, 0x05, 0x00, 0x03, 0x07, 0x01, 0x01
        /*0010*/ 	.byte	0x02, 0x03, 0x00, 0x00, 0x02, 0x06, 0x01, 0x00, 0x04, 0x0b, 0x08, 0x00, 0x09, 0x00, 0x00, 0x00
        /*0020*/ 	.byte	0x00, 0x00, 0x00, 0x00


//--------------------- .nv.info._Z37convolution_tiled_2D_const_mem_kernelPfS_ii --------------------------
	.section	.nv.info._Z37convolution_tiled_2D_const_mem_kernelPfS_ii,"",@"SHT_CUDA_INFO"
	.sectionflags	@""
	.align	4


	//----- nvinfo : EIATTR_CUDA_API_VERSION
	.align		4
        /*0000*/ 	.byte	0x04, 0x37
        /*0002*/ 	.short	(.L_8 - .L_7)
.L_7:
        /*0004*/ 	.word	0x00000082


	//----- nvinfo : EIATTR_KPARAM_INFO
	.align		4
.L_8:
        /*0008*/ 	.byte	0x04, 0x17
        /*000a*/ 	.short	(.L_10 - .L_9)
.L_9:
        /*000c*/ 	.word	0x00000000
        /*0010*/ 	.short	0x0003
        /*0012*/ 	.short	0x0014
        /*0014*/ 	.byte	0x00, 0xf0, 0x11, 0x00


	//----- nvinfo : EIATTR_KPARAM_INFO
	.align		4
.L_10:
        /*0018*/ 	.byte	0x04, 0x17
        /*001a*/ 	.short	(.L_12 - .L_11)
.L_11:
        /*001c*/ 	.word	0x00000000
        /*0020*/ 	.short	0x0002
        /*0022*/ 	.short	0x0010
        /*0024*/ 	.byte	0x00, 0xf0, 0x11, 0x00


	//----- nvinfo : EIATTR_KPARAM_INFO
	.align		4
.L_12:
        /*0028*/ 	.byte	0x04, 0x17
        /*002a*/ 	.short	(.L_14 - .L_13)
.L_13:
        /*002c*/ 	.word	0x00000000
        /*0030*/ 	.short	0x0001
        /*0032*/ 	.short	0x0008
        /*0034*/ 	.byte	0x00, 0xf5, 0x21, 0x00


	//----- nvinfo : EIATTR_KPARAM_INFO
	.align		4
.L_14:
        /*0038*/ 	.byte	0x04, 0x17
        /*003a*/ 	.short	(.L_16 - .L_15)
.L_15:
        /*003c*/ 	.word	0x00000000
        /*0040*/ 	.short	0x0000
        /*0042*/ 	.short	0x0000
        /*0044*/ 	.byte	0x00, 0xf5, 0x21, 0x00


	//----- nvinfo : EIATTR_SPARSE_MMA_MASK
	.align		4
.L_16:
        /*0048*/ 	.byte	0x03, 0x50
        /*004a*/ 	.short	0x0000


	//----- nvinfo : EIATTR_MAXREG_COUNT
	.align		4
        /*004c*/ 	.byte	0x03, 0x1b
        /*004e*/ 	.short	0x00ff


	//----- nvinfo : EIATTR_NUM_BARRIERS
	.align		4
        /*0050*/ 	.byte	0x02, 0x4c
        /*0052*/ 	.byte	0x01
	.zero		1


	//----- nvinfo : EIATTR_MERCURY_ISA_VERSION
	.align		4
        /*0054*/ 	.byte	0x03, 0x5f
        /*0056*/ 	.short	0x0101


	//----- nvinfo : EIATTR_VRC_CTA_INIT_COUNT
	.align		4
        /*0058*/ 	.byte	0x02, 0x4a
	.zero		1
	.zero		1


	//----- nvinfo : EIATTR_EXIT_INSTR_OFFSETS
	.align		4
        /*005c*/ 	.byte	0x04, 0x1c
        /*005e*/ 	.short	(.L_18 - .L_17)


	//   ....[0]....
.L_17:
        /*0060*/ 	.word	0x00000200


	//   ....[1]....
        /*0064*/ 	.word	0x00000230


	//   ....[2]....
        /*0068*/ 	.word	0x00000df0


	//----- nvinfo : EIATTR_CBANK_PARAM_SIZE
	.align		4
.L_18:
        /*006c*/ 	.byte	0x03, 0x19
        /*006e*/ 	.short	0x0018


	//----- nvinfo : EIATTR_PARAM_CBANK
	.align		4
        /*0070*/ 	.byte	0x04, 0x0a
        /*0072*/ 	.short	(.L_20 - .L_19)
	.align		4
.L_19:
        /*0074*/ 	.word	index@(.nv.constant0._Z37convolution_tiled_2D_const_mem_kernelPfS_ii)
        /*0078*/ 	.short	0x0380
        /*007a*/ 	.short	0x0018


	//----- nvinfo : EIATTR_SW_WAR
	.align		4
.L_20:
        /*007c*/ 	.byte	0x04, 0x36
        /*007e*/ 	.short	(.L_22 - .L_21)
.L_21:
        /*0080*/ 	.word	0x00000008
.L_22:


//--------------------- .nv.callgraph             --------------------------
	.section	.nv.callgraph,"",@"SHT_CUDA_CALLGRAPH"
	.align	4
	.sectionentsize	8
	.align		4
        /*0000*/ 	.word	0x00000000
	.align		4
        /*0004*/ 	.word	0xffffffff
	.align		4
        /*0008*/ 	.word	0x00000000
	.align		4
        /*000c*/ 	.word	0xfffffffe
	.align		4
        /*0010*/ 	.word	0x00000000
	.align		4
        /*0014*/ 	.word	0xfffffffd
	.align		4
        /*0018*/ 	.word	0x00000000
	.align		4
        /*001c*/ 	.word	0xfffffffc


//--------------------- .nv.constant3             --------------------------
	.section	.nv.constant3,"a",@progbits
	.align	4
.nv.constant3:
	.type		Filter,@object
	.size		Filter,(.L_0 - Filter)
Filter:
	.zero		324
.L_0:


//--------------------- .text._Z37convolution_tiled_2D_const_mem_kernelPfS_ii --------------------------
	.section	.text._Z37convolution_tiled_2D_const_mem_kernelPfS_ii,"ax",@progbits
	.align	128
        .global         _Z37convolution_tiled_2D_const_mem_kernelPfS_ii
        .type           _Z37convolution_tiled_2D_const_mem_kernelPfS_ii,@function
        .size           _Z37convolution_tiled_2D_const_mem_kernelPfS_ii,(.L_x_1 - _Z37convolution_tiled_2D_const_mem_kernelPfS_ii)
        .other          _Z37convolution_tiled_2D_const_mem_kernelPfS_ii,@"STO_CUDA_ENTRY STV_DEFAULT"
_Z37convolution_tiled_2D_const_mem_kernelPfS_ii:
.text._Z37convolution_tiled_2D_const_mem_kernelPfS_ii:
[----:B------:R-:W-:Y:S01]  /*0000*/  LDC R1, c[0x0][0x37c] ;  /* 0x0000df00ff017b82 */ /* 0x000fe20000000800 */
[----:B------:R-:W0:Y:S01]  /*0010*/  S2R R2, SR_TID.Y ;  /* 0x0000000000027919 */ /* 0x000e220000002200 */
[----:B------:R-:W1:Y:S01]  /*0020*/  LDCU.64 UR8, c[0x0][0x390] ;  /* 0x00007200ff0877ac */ /* 0x000e620008000a00 */
[----:B------:R-:W2:Y:S01]  /*0030*/  S2R R11, SR_TID.X ;  /* 0x00000000000b7919 */ /* 0x000ea20000002100 */
[----:B------:R-:W3:Y:S01]  /*0040*/  LDCU.64 UR6, c[0x0][0x358] ;  /* 0x00006b00ff0677ac */ /* 0x000ee20008000a00 */
[----:B------:R-:W4:Y:S01]  /*0050*/  S2R R3, SR_CTAID.Y ;  /* 0x0000000000037919 */ /* 0x000f220000002600 */
[----:B------:R-:W5:Y:S01]  /*0060*/  S2R R6, SR_CTAID.X ;  /* 0x0000000000067919 */ /* 0x000f620000002500 */
[----:B0-----:R-:W-:Y:S02]  /*0070*/  IADD3 R0, PT, PT, R2, -0x4, RZ ;  /* 0xfffffffc02007810 */ /* 0x001fe40007ffe0ff */
[----:B--2---:R-:W-:-:S03]  /*0080*/  IADD3 R5, PT, PT, R11, -0x4, RZ ;  /* 0xfffffffc0b057810 */ /* 0x004fc60007ffe0ff */
[----:B----4-:R-:W-:Y:S02]  /*0090*/  IMAD R4, R3, 0x18, R0 ;  /* 0x0000001803047824 */ /* 0x010fe400078e0200 */
[----:B-----5:R-:W-:-:S03]  /*00a0*/  IMAD R3, R6, 0x18, R5 ;  /* 0x0000001806037824 */ /* 0x020fc600078e0205 */
[C---:B-1----:R-:W-:Y:S02]  /*00b0*/  ISETP.GE.AND P0, PT, R4.reuse, UR9, PT ;  /* 0x0000000904007c0c */ /* 0x042fe4000bf06270 */
[C---:B------:R-:W-:Y:S02]  /*00c0*/  ISETP.GE.AND P1, PT, R3.reuse, UR8, PT ;  /* 0x0000000803007c0c */ /* 0x040fe4000bf26270 */
[----:B------:R-:W-:Y:S02]  /*00d0*/  ISETP.GT.AND P0, PT, R4, -0x1, !P0 ;  /* 0xffffffff0400780c */ /* 0x000fe40004704270 */
[----:B------:R-:W-:-:S04]  /*00e0*/  ISETP.GT.AND P1, PT, R3, -0x1, !P1 ;  /* 0xffffffff0300780c */ /* 0x000fc80004f24270 */
[----:B------:R-:W-:-:S13]  /*00f0*/  PLOP3.LUT P0, PT, P0, P1, PT, 0x80, 0x8 ;  /* 0x000000000008781c */ /* 0x000fda0000703070 */
[----:B------:R-:W0:Y:S01]  /*0100*/  @P0 LDC.64 R6, c[0x0][0x380] ;  /* 0x0000e000ff060b82 */ /* 0x000e220000000a00 */
[----:B------:R-:W-:-:S04]  /*0110*/  @P0 IMAD R9, R4, UR8, R3 ;  /* 0x0000000804090c24 */ /* 0x000fc8000f8e0203 */
[----:B0-----:R-:W-:-:S06]  /*0120*/  @P0 IMAD.WIDE R6, R9, 0x4, R6 ;  /* 0x0000000409060825 */ /* 0x001fcc00078e0206 */
[----:B---3--:R-:W2:Y:S01]  /*0130*/  @P0 LDG.E R7, desc[UR6][R6.64] ;  /* 0x0000000606070981 */ /* 0x008ea2000c1e1900 */
[----:B------:R-:W0:Y:S01]  /*0140*/  S2UR UR5, SR_CgaCtaId ;  /* 0x00000000000579c3 */ /* 0x000e220000008800 */
[----:B------:R-:W-:Y:S01]  /*0150*/  UMOV UR4, 0x400 ;  /* 0x0000040000047882 */ /* 0x000fe20000000000 */
[C---:B------:R-:W-:Y:S02]  /*0160*/  ISETP.GE.AND P1, PT, R4.reuse, UR9, PT ;  /* 0x0000000904007c0c */ /* 0x040fe4000bf26270 */
[----:B------:R-:W-:Y:S02]  /*0170*/  LOP3.LUT R8, R4, R3, RZ, 0xfc, !PT ;  /* 0x0000000304087212 */ /* 0x000fe400078efcff */
[----:B------:R-:W-:-:S04]  /*0180*/  ISETP.GE.OR P1, PT, R3, UR8, P1 ;  /* 0x0000000803007c0c */ /* 0x000fc80008f26670 */
[----:B------:R-:W-:Y:S01]  /*0190*/  ISETP.LT.OR P1, PT, R8, RZ, P1 ;  /* 0x000000ff0800720c */ /* 0x000fe20000f21670 */
[----:B0-----:R-:W-:-:S06]  /*01a0*/  ULEA UR4, UR5, UR4, 0x18 ;  /* 0x0000000405047291 */ /* 0x001fcc000f8ec0ff */
[----:B------:R-:W-:-:S04]  /*01b0*/  LEA R2, R2, UR4, 0x7 ;  /* 0x0000000402027c11 */ /* 0x000fc8000f8e38ff */
[----:B------:R-:W-:-:S05]  /*01c0*/  LEA R2, R11, R2, 0x2 ;  /* 0x000000020b027211 */ /* 0x000fca00078e10ff */
[----:B--2---:R0:W-:Y:S04]  /*01d0*/  @P0 STS [R2], R7 ;  /* 0x0000000702000388 */ /* 0x0041e80000000800 */
[----:B------:R0:W-:Y:S01]  /*01e0*/  @!P0 STS [R2], RZ ;  /* 0x000000ff02008388 */ /* 0x0001e20000000800 */
[----:B------:R-:W-:Y:S06]  /*01f0*/  BAR.SYNC.DEFER_BLOCKING 0x0 ;  /* 0x0000000000007b1d */ /* 0x000fec0000010000 */
[----:B------:R-:W-:Y:S05]  /*0200*/  @P1 EXIT ;  /* 0x000000000000194d */ /* 0x000fea0003800000 */
[----:B------:R-:W-:-:S04]  /*0210*/  VIMNMX.U32 R0, PT, PT, R0, R5, !PT ;  /* 0x0000000500007248 */ /* 0x000fc80007fe0000 */
[----:B------:R-:W-:-:S13]  /*0220*/  ISETP.GT.U32.AND P0, PT, R0, 0x17, PT ;  /* 0x000000170000780c */ /* 0x000fda0003f04070 */
[----:B------:R-:W-:Y:S05]  /*0230*/  @P0 EXIT ;  /* 0x000000000000094d */ /* 0x000fea0003800000 */
[----:B------:R-:W1:Y:S01]  /*0240*/  LDS R0, [R2+-0x210] ;  /* 0xfffdf00002007984 */ /* 0x000e620000000800 */
[----:B------:R-:W1:Y:S01]  /*0250*/  LDCU.128 UR12, c[0x3][URZ] ;  /* 0x00c00000ff0c77ac */ /* 0x000e620008000c00 */
[----:B------:R-:W-:Y:S02]  /*0260*/  IMAD R3, R4, UR8, R3 ;  /* 0x0000000804037c24 */ /* 0x000fe4000f8e0203 */
[----:B0-----:R-:W0:Y:S01]  /*0270*/  LDS R7, [R2+-0x20c] ;  /* 0xfffdf40002077984 */ /* 0x001e220000000800 */
[----:B------:R-:W2:Y:S03]  /*0280*/  LDCU.128 UR16, c[0x3][0x10] ;  /* 0x00c00200ff1077ac */ /* 0x000ea60008000c00 */
[----:B------:R-:W3:Y:S01]  /*0290*/  LDS R8, [R2+-0x208] ;  /* 0xfffdf80002087984 */ /* 0x000ee20000000800 */
[----:B------:R-:W4:Y:S03]  /*02a0*/  LDCU UR4, c[0x3][0x140] ;  /* 0x00c02800ff0477ac */ /* 0x000f260008000800 */
[----:B------:R-:W5:Y:S04]  /*02b0*/  LDS R9, [R2+-0x204] ;  /* 0xfffdfc0002097984 */ /* 0x000f680000000800 */
[----:B------:R-:W2:Y:S04]  /*02c0*/  LDS R10, [R2+-0x200] ;  /* 0xfffe0000020a7984 */ /* 0x000ea80000000800 */
[----:B------:R-:W4:Y:S04]  /*02d0*/  LDS R11, [R2+-0x1fc] ;  /* 0xfffe0400020b7984 */ /* 0x000f280000000800 */
[----:B------:R-:W4:Y:S04]  /*02e0*/  LDS R12, [R2+-0x1f8] ;  /* 0xfffe0800020c7984 */ /* 0x000f280000000800 */
[----:B------:R-:W4:Y:S04]  /*02f0*/  LDS R13, [R2+-0x1f4] ;  /* 0xfffe0c00020d7984 */ /* 0x000f280000000800 */
[----:B------:R-:W4:Y:S04]  /*0300*/  LDS R14, [R2+-0x1f0] ;  /* 0xfffe1000020e7984 */ /* 0x000f280000000800 */
[----:B------:R-:W4:Y:S01]  /*0310*/  LDS R6, [R2+-0x190] ;  /* 0xfffe700002067984 */ /* 0x000f220000000800 */
[----:B-1----:R-:W-:-:S03]  /*0320*/  FFMA R0, R0, UR12, RZ ;  /* 0x0000000c00007c23 */ /* 0x002fc600080000ff */
[----:B------:R-:W1:Y:S01]  /*0330*/  LDS R5, [R2+-0x18c] ;  /* 0xfffe740002057984 */ /* 0x000e620000000800 */
[----:B0-----:R-:W-:-:S03]  /*0340*/  FFMA R7, R7, UR13, R0 ;  /* 0x0000000d07077c23 */ /* 0x001fc60008000000 */
[----:B------:R-:W-:Y:S01]  /*0350*/  LDS R18, [R2+0x204] ;  /* 0x0002040002127984 */ /* 0x000fe20000000800 */
[----:B---3--:R-:W-:-:S03]  /*0360*/  FFMA R8, R8, UR14, R7 ;  /* 0x0000000e08087c23 */ /* 0x008fc60008000007 */
[----:B------:R-:W0:Y:S01]  /*0370*/  LDS R0, [R2+-0x188] ;  /* 0xfffe780002007984 */ /* 0x000e220000000800 */
[----:B-----5:R-:W-:-:S03]  /*0380*/  FFMA R9, R9, UR15, R8 ;  /* 0x0000000f09097c23 */ /* 0x020fc60008000008 */
[----:B------:R-:W3:Y:S01]  /*0390*/  LDS R7, [R2+-0x184] ;  /* 0xfffe7c0002077984 */ /* 0x000ee20000000800 */
[----:B------:R-:W5:Y:S01]  /*03a0*/  LDCU.128 UR12, c[0x3][0x20] ;  /* 0x00c00400ff0c77ac */ /* 0x000f620008000c00 */
[----:B--2---:R-:W-:Y:S02]  /*03b0*/  FFMA R10, R10, UR16, R9 ;  /* 0x000000100a0a7c23 */ /* 0x004fe40008000009 */
[----:B------:R-:W2:Y:S02]  /*03c0*/  LDS R8, [R2+-0x180] ;  /* 0xfffe800002087984 */ /* 0x000ea40000000800 */
[----:B----4-:R-:W-:Y:S02]  /*03d0*/  FFMA R11, R11, UR17, R10 ;  /* 0x000000110b0b7c23 */ /* 0x010fe4000800000a */
[----:B------:R-:W4:Y:S02]  /*03e0*/  LDS R9, [R2+-0x17c] ;  /* 0xfffe840002097984 */ /* 0x000f240000000800 */
[----:B------:R-:W-:-:S02]  /*03f0*/  FFMA R12, R12, UR18, R11 ;  /* 0x000000120c0c7c23 */ /* 0x000fc4000800000b */
[----:B------:R-:W4:Y:S02]  /*0400*/  LDS R10, [R2+-0x178] ;  /* 0xfffe8800020a7984 */ /* 0x000f240000000800 */
[----:B------:R-:W-:Y:S02]  /*0410*/  FFMA R13, R13, UR19, R12 ;  /* 0x000000130d0d7c23 */ /* 0x000fe4000800000c */
[----:B------:R-:W4:Y:S01]  /*0420*/  LDS R11, [R2+-0x174] ;  /* 0xfffe8c00020b7984 */ /* 0x000f220000000800 */
[----:B------:R-:W3:Y:S01]  /*0430*/  LDCU.128 UR16, c[0x3][0x30] ;  /* 0x00c00600ff1077ac */ /* 0x000ee20008000c00 */
[----:B-----5:R-:W-:Y:S02]  /*0440*/  FFMA R15, R14, UR12, R13 ;  /* 0x0000000c0e0f7c23 */ /* 0x020fe4000800000d */
[----:B------:R-:W5:Y:S02]  /*0450*/  LDS R12, [R2+-0x170] ;  /* 0xfffe9000020c7984 */ /* 0x000f640000000800 */
[----:B------:R-:W-:-:S02]  /*0460*/  FFMA R14, R6, UR13, R15 ;  /* 0x0000000d060e7c23 */ /* 0x000fc4000800000f */
[----:B------:R-:W5:Y:S04]  /*0470*/  LDS R13, [R2+-0x110] ;  /* 0xfffef000020d7984 */ /* 0x000f680000000800 */
[----:B------:R-:W5:Y:S01]  /*0480*/  LDS R6, [R2+-0x10c] ;  /* 0xfffef40002067984 */ /* 0x000f620000000800 */
[----:B-1----:R-:W-:-:S03]  /*0490*/  FFMA R15, R5, UR14, R14 ;  /* 0x0000000e050f7c23 */ /* 0x002fc6000800000e */
[----:B------:R-:W1:Y:S01]  /*04a0*/  LDS R5, [R2+-0x108] ;  /* 0xfffef80002057984 */ /* 0x000e620000000800 */
[----:B0-----:R-:W-:Y:S01]  /*04b0*/  FFMA R14, R0, UR15, R15 ;  /* 0x0000000f000e7c23 */ /* 0x001fe2000800000f */
[----:B------:R-:W0:Y:S02]  /*04c0*/  LDCU.128 UR12, c[0x3][0x40] ;  /* 0x00c00800ff0c77ac */ /* 0x000e240008000c00 */
[----:B------:R-:W1:Y:S01]  /*04d0*/  LDS R0, [R2+-0x104] ;  /* 0xfffefc0002007984 */ /* 0x000e620000000800 */
[----:B---3--:R-:W-:-:S03]  /*04e0*/  FFMA R15, R7, UR16, R14 ;  /* 0x00000010070f7c23 */ /* 0x008fc6000800000e */
[----:B------:R-:W3:Y:S01]  /*04f0*/  LDS R7, [R2+-0x100] ;  /* 0xffff000002077984 */ /* 0x000ee20000000800 */
[----:B--2---:R-:W-:-:S03]  /*0500*/  FFMA R14, R8, UR17, R15 ;  /* 0x00000011080e7c23 */ /* 0x004fc6000800000f */
[----:B------:R-:W2:Y:S01]  /*0510*/  LDS R8, [R2+-0xfc] ;  /* 0xffff040002087984 */ /* 0x000ea20000000800 */
[----:B----4-:R-:W-:-:S03]  /*0520*/  FFMA R15, R9, UR18, R14 ;  /* 0x00000012090f7c23 */ /* 0x010fc6000800000e */
[----:B------:R-:W4:Y:S01]  /*0530*/  LDS R9, [R2+-0xf8] ;  /* 0xffff080002097984 */ /* 0x000f220000000800 */
[----:B------:R-:W-:Y:S01]  /*0540*/  FFMA R14, R10, UR19, R15 ;  /* 0x000000130a0e7c23 */ /* 0x000fe2000800000f */
[----:B------:R-:W1:Y:S02]  /*0550*/  LDCU.128 UR16, c[0x3][0x50] ;  /* 0x00c00a00ff1077ac */ /* 0x000e640008000c00 */
[----:B------:R-:W4:Y:S01]  /*0560*/  LDS R10, [R2+-0xf4] ;  /* 0xffff0c00020a7984 */ /* 0x000f220000000800 */
[----:B0-----:R-:W-:-:S03]  /*0570*/  FFMA R15, R11, UR12, R14 ;  /* 0x0000000c0b0f7c23 */ /* 0x001fc6000800000e */
[----:B------:R-:W0:Y:S01]  /*0580*/  LDS R11, [R2+-0xf0] ;  /* 0xffff1000020b7984 */ /* 0x000e220000000800 */
[----:B-----5:R-:W-:-:S03]  /*0590*/  FFMA R14, R12, UR13, R15 ;  /* 0x0000000d0c0e7c23 */ /* 0x020fc6000800000f */
[----:B------:R-:W5:Y:S01]  /*05a0*/  LDS R12, [R2+-0x90] ;  /* 0xffff7000020c7984 */ /* 0x000f620000000800 */
[----:B------:R-:W-:-:S03]  /*05b0*/  FFMA R15, R13, UR14, R14 ;  /* 0x0000000e0d0f7c23 */ /* 0x000fc6000800000e */
[----:B------:R-:W5:Y:S01]  /*05c0*/  LDS R13, [R2+-0x8c] ;  /* 0xffff7400020d7984 */ /* 0x000f620000000800 */
[----:B------:R-:W-:Y:S01]  /*05d0*/  FFMA R14, R6, UR15, R15 ;  /* 0x0000000f060e7c23 */ /* 0x000fe2000800000f */
[----:B------:R-:W4:Y:S02]  /*05e0*/  LDCU.128 UR12, c[0x3][0x60] ;  /* 0x00c00c00ff0c77ac */ /* 0x000f240008000c00 */
[----:B------:R-:W5:Y:S01]  /*05f0*/  LDS R6, [R2+-0x88] ;  /* 0xffff780002067984 */ /* 0x000f620000000800 */
[----:B-1----:R-:W-:-:S03]  /*0600*/  FFMA R15, R5, UR16, R14 ;  /* 0x00000010050f7c23 */ /* 0x002fc6000800000e */
[----:B------:R-:W1:Y:S01]  /*0610*/  LDS R5, [R2+-0x84] ;  /* 0xffff7c0002057984 */ /* 0x000e620000000800 */
[----:B------:R-:W-:-:S03]  /*0620*/  FFMA R14, R0, UR17, R15 ;  /* 0x00000011000e7c23 */ /* 0x000fc6000800000f */
[----:B------:R-:W-:Y:S01]  /*0630*/  LDS R20, [R2+0x20c] ;  /* 0x00020c0002147984 */ /* 0x000fe20000000800 */
[----:B---3--:R-:W-:-:S03]  /*0640*/  FFMA R15, R7, UR18, R14 ;  /* 0x00000012070f7c23 */ /* 0x008fc6000800000e */
[----:B------:R-:W3:Y:S01]  /*0650*/  LDS R0, [R2+-0x80] ;  /* 0xffff800002007984 */ /* 0x000ee20000000800 */
[----:B--2---:R-:W-:-:S03]  /*0660*/  FFMA R14, R8, UR19, R15 ;  /* 0x00000013080e7c23 */ /* 0x004fc6000800000f */
[----:B------:R-:W2:Y:S01]  /*0670*/  LDS R7, [R2+-0x7c] ;  /* 0xffff840002077984 */ /* 0x000ea20000000800 */
[----:B------:R-:W5:Y:S01]  /*0680*/  LDCU.128 UR16, c[0x3][0x70] ;  /* 0x00c00e00ff1077ac */ /* 0x000f620008000c00 */
[----:B----4-:R-:W-:Y:S02]  /*0690*/  FFMA R15, R9, UR12, R14 ;  /* 0x0000000c090f7c23 */ /* 0x010fe4000800000e */
[----:B------:R-:W4:Y:S02]  /*06a0*/  LDS R8, [R2+-0x78] ;  /* 0xffff880002087984 */ /* 0x000f240000000800 */
[----:B------:R-:W-:Y:S02]  /*06b0*/  FFMA R14, R10, UR13, R15 ;  /* 0x0000000d0a0e7c23 */ /* 0x000fe4000800000f */
[----:B------:R-:W4:Y:S02]  /*06c0*/  LDS R9, [R2+-0x74] ;  /* 0xffff8c0002097984 */ /* 0x000f240000000800 */
[----:B0-----:R-:W-:-:S02]  /*06d0*/  FFMA R15, R11, UR14, R14 ;  /* 0x0000000e0b0f7c23 */ /* 0x001fc4000800000e */
[----:B------:R-:W0:Y:S02]  /*06e0*/  LDS R10, [R2+-0x70] ;  /* 0xffff9000020a7984 */ /* 0x000e240000000800 */
[----:B-----5:R-:W-:Y:S02]  /*06f0*/  FFMA R14, R12, UR15, R15 ;  /* 0x0000000f0c0e7c23 */ /* 0x020fe4000800000f */
[----:B------:R-:W5:Y:S01]  /*0700*/  LDS R11, [R2+-0x10] ;  /* 0xfffff000020b7984 */ /* 0x000f620000000800 */
[----:B------:R-:W2:Y:S01]  /*0710*/  LDCU.128 UR12, c[0x3][0x80] ;  /* 0x00c01000ff0c77ac */ /* 0x000ea20008000c00 */
[----:B------:R-:W-:Y:S02]  /*0720*/  FFMA R15, R13, UR16, R14 ;  /* 0x000000100d0f7c23 */ /* 0x000fe4000800000e */
[----:B------:R-:W5:Y:S02]  /*0730*/  LDS R12, [R2+-0xc] ;  /* 0xfffff400020c7984 */ /* 0x000f640000000800 */
[----:B------:R-:W-:-:S02]  /*0740*/  FFMA R14, R6, UR17, R15 ;  /* 0x00000011060e7c23 */ /* 0x000fc4000800000f */
[----:B------:R-:W5:Y:S02]  /*0750*/  LDS R13, [R2+-0x8] ;  /* 0xfffff800020d7984 */ /* 0x000f640000000800 */
[----:B-1----:R-:W-:Y:S02]  /*0760*/  FFMA R15, R5, UR18, R14 ;  /* 0x00000012050f7c23 */ /* 0x002fe4000800000e */
[----:B------:R-:W1:Y:S04]  /*0770*/  LDS R6, [R2+-0x4] ;  /* 0xfffffc0002067984 */ /* 0x000e680000000800 */
[----:B------:R-:W1:Y:S01]  /*0780*/  LDS R5, [R2] ;  /* 0x0000000002057984 */ /* 0x000e620000000800 */
[----:B---3--:R-:W-:Y:S01]  /*0790*/  FFMA R14, R0, UR19, R15 ;  /* 0x00000013000e7c23 */ /* 0x008fe2000800000f */
[----:B------:R-:W5:Y:S02]  /*07a0*/  LDCU.128 UR16, c[0x3][0x90] ;  /* 0x00c01200ff1077ac */ /* 0x000f640008000c00 */
[----:B------:R-:W3:Y:S01]  /*07b0*/  LDS R0, [R2+0x4] ;  /* 0x0000040002007984 */ /* 0x000ee20000000800 */
[----:B--2---:R-:W-:-:S03]  /*07c0*/  FFMA R15, R7, UR12, R14 ;  /* 0x0000000c070f7c23 */ /* 0x004fc6000800000e */
[----:B------:R-:W2:Y:S01]  /*07d0*/  LDS R7, [R2+0x8] ;  /* 0x0000080002077984 */ /* 0x000ea20000000800 */
[----:B----4-:R-:W-:-:S03]  /*07e0*/  FFMA R14, R8, UR13, R15 ;  /* 0x0000000d080e7c23 */ /* 0x010fc6000800000f */
[----:B------:R-:W4:Y:S01]  /*07f0*/  LDS R8, [R2+0xc] ;  /* 0x00000c0002087984 */ /* 0x000f220000000800 */
[----:B------:R-:W-:-:S03]  /*0800*/  FFMA R15, R9, UR14, R14 ;  /* 0x0000000e090f7c23 */ /* 0x000fc6000800000e */
[----:B------:R-:W4:Y:S01]  /*0810*/  LDS R9, [R2+0x10] ;  /* 0x0000100002097984 */ /* 0x000f220000000800 */
[----:B0-----:R-:W-:Y:S01]  /*0820*/  FFMA R14, R10, UR15, R15 ;  /* 0x0000000f0a0e7c23 */ /* 0x001fe2000800000f */
[----:B------:R-:W0:Y:S02]  /*0830*/  LDCU.128 UR12, c[0x3][0xa0] ;  /* 0x00c01400ff0c77ac */ /* 0x000e240008000c00 */
[----:B------:R-:W4:Y:S01]  /*0840*/  LDS R10, [R2+0x70] ;  /* 0x00007000020a7984 */ /* 0x000f220000000800 */
[----:B-----5:R-:W-:-:S03]  /*0850*/  FFMA R15, R11, UR16, R14 ;  /* 0x000000100b0f7c23 */ /* 0x020fc6000800000e */
[----:B------:R-:W5:Y:S01]  /*0860*/  LDS R11, [R2+0x74] ;  /* 0x00007400020b7984 */ /* 0x000f620000000800 */
[----:B------:R-:W-:-:S03]  /*0870*/  FFMA R14, R12, UR17, R15 ;  /* 0x000000110c0e7c23 */ /* 0x000fc6000800000f */
[----:B------:R-:W5:Y:S01]  /*0880*/  LDS R12, [R2+0x78] ;  /* 0x00007800020c7984 */ /* 0x000f620000000800 */
[----:B------:R-:W-:-:S03]  /*0890*/  FFMA R15, R13, UR18, R14 ;  /* 0x000000120d0f7c23 */ /* 0x000fc6000800000e */
[----:B------:R-:W5:Y:S01]  /*08a0*/  LDS R13, [R2+0x7c] ;  /* 0x00007c00020d7984 */ /* 0x000f620000000800 */
[----:B-1----:R-:W-:Y:S01]  /*08b0*/  FFMA R14, R6, UR19, R15 ;  /* 0x00000013060e7c23 */ /* 0x002fe2000800000f */
[----:B------:R-:W1:Y:S02]  /*08c0*/  LDCU.128 UR16, c[0x3][0xb0] ;  /* 0x00c01600ff1077ac */ /* 0x000e640008000c00 */
[----:B------:R-:W5:Y:S01]  /*08d0*/  LDS R6, [R2+0x80] ;  /* 0x0000800002067984 */ /* 0x000f620000000800 */
[----:B0-----:R-:W-:-:S03]  /*08e0*/  FFMA R15, R5, UR12, R14 ;  /* 0x0000000c050f7c23 */ /* 0x001fc6000800000e */
[----:B------:R-:W0:Y:S01]  /*08f0*/  LDS R5, [R2+0x84] ;  /* 0x0000840002057984 */ /* 0x000e220000000800 */
[----:B---3--:R-:W-:-:S03]  /*0900*/  FFMA R14, R0, UR13, R15 ;  /* 0x0000000d000e7c23 */ /* 0x008fc6000800000f */
[----:B------:R-:W3:Y:S01]  /*0910*/  LDS R0, [R2+0x88] ;  /* 0x0000880002007984 */ /* 0x000ee20000000800 */
[----:B--2---:R-:W-:-:S03]  /*0920*/  FFMA R15, R7, UR14, R14 ;  /* 0x0000000e070f7c23 */ /* 0x004fc6000800000e */
[----:B------:R-:W2:Y:S01]  /*0930*/  LDS R7, [R2+0x8c] ;  /* 0x00008c0002077984 */ /* 0x000ea20000000800 */
[----:B----4-:R-:W-:Y:S01]  /*0940*/  FFMA R14, R8, UR15, R15 ;  /* 0x0000000f080e7c23 */ /* 0x010fe2000800000f */
[----:B------:R-:W4:Y:S02]  /*0950*/  LDCU.128 UR12, c[0x3][0xc0] ;  /* 0x00c01800ff0c77ac */ /* 0x000f240008000c00 */
[----:B------:R-:W2:Y:S01]  /*0960*/  LDS R8, [R2+0x90] ;  /* 0x0000900002087984 */ /* 0x000ea20000000800 */
[----:B-1----:R-:W-:-:S03]  /*0970*/  FFMA R15, R9, UR16, R14 ;  /* 0x00000010090f7c23 */ /* 0x002fc6000800000e */
[----:B------:R-:W1:Y:S01]  /*0980*/  LDS R9, [R2+0xf0] ;  /* 0x0000f00002097984 */ /* 0x000e620000000800 */
[----:B------:R-:W-:-:S03]  /*0990*/  FFMA R14, R10, UR17, R15 ;  /* 0x000000110a0e7c23 */ /* 0x000fc6000800000f */
[----:B------:R-:W1:Y:S01]  /*09a0*/  LDS R10, [R2+0xf4] ;  /* 0x0000f400020a7984 */ /* 0x000e620000000800 */
[----:B-----5:R-:W-:-:S03]  /*09b0*/  FFMA R15, R11, UR18, R14 ;  /* 0x000000120b0f7c23 */ /* 0x020fc6000800000e */
[----:B------:R-:W5:Y:S01]  /*09c0*/  LDS R11, [R2+0xf8] ;  /* 0x0000f800020b7984 */ /* 0x000f620000000800 */
[----:B------:R-:W-:Y:S01]  /*09d0*/  FFMA R14, R12, UR19, R15 ;  /* 0x000000130c0e7c23 */ /* 0x000fe2000800000f */
[----:B------:R-:W2:Y:S02]  /*09e0*/  LDCU.128 UR16, c[0x3][0xd0] ;  /* 0x00c01a00ff1077ac */ /* 0x000ea40008000c00 */
[----:B------:R-:W5:Y:S01]  /*09f0*/  LDS R12, [R2+0xfc] ;  /* 0x0000fc00020c7984 */ /* 0x000f620000000800 */
[----:B----4-:R-:W-:-:S03]  /*0a00*/  FFMA R15, R13, UR12, R14 ;  /* 0x0000000c0d0f7c23 */ /* 0x010fc6000800000e */
[----:B------:R-:W4:Y:S01]  /*0a10*/  LDS R13, [R2+0x100] ;  /* 0x00010000020d7984 */ /* 0x000f220000000800 */
[----:B------:R-:W-:-:S03]  /*0a20*/  FFMA R14, R6, UR13, R15 ;  /* 0x0000000d060e7c23 */ /* 0x000fc6000800000f */
[----:B------:R-:W4:Y:S01]  /*0a30*/  LDS R6, [R2+0x104] ;  /* 0x0001040002067984 */ /* 0x000f220000000800 */
[----:B0-----:R-:W-:-:S03]  /*0a40*/  FFMA R15, R5, UR14, R14 ;  /* 0x0000000e050f7c23 */ /* 0x001fc6000800000e */
[----:B------:R-:W0:Y:S01]  /*0a50*/  LDS R5, [R2+0x108] ;  /* 0x0001080002057984 */ /* 0x000e220000000800 */
[----:B---3--:R-:W-:Y:S01]  /*0a60*/  FFMA R14, R0, UR15, R15 ;  /* 0x0000000f000e7c23 */ /* 0x008fe2000800000f */
[----:B------:R-:W5:Y:S02]  /*0a70*/  LDCU.128 UR12, c[0x3][0xe0] ;  /* 0x00c01c00ff0c77ac */ /* 0x000f640008000c00 */
[----:B------:R-:W3:Y:S01]  /*0a80*/  LDS R0, [R2+0x10c] ;  /* 0x00010c0002007984 */ /* 0x000ee20000000800 */
[----:B--2---:R-:W-:-:S03]  /*0a90*/  FFMA R15, R7, UR16, R14 ;  /* 0x00000010070f7c23 */ /* 0x004fc6000800000e */
[----:B------:R-:W2:Y:S01]  /*0aa0*/  LDS R7, [R2+0x110] ;  /* 0x0001100002077984 */ /* 0x000ea20000000800 */
[----:B------:R-:W-:-:S03]  /*0ab0*/  FFMA R14, R8, UR17, R15 ;  /* 0x00000011080e7c23 */ /* 0x000fc6000800000f */
[----:B------:R-:W2:Y:S01]  /*0ac0*/  LDS R8, [R2+0x170] ;  /* 0x0001700002087984 */ /* 0x000ea20000000800 */
[----:B-1----:R-:W-:-:S03]  /*0ad0*/  FFMA R15, R9, UR18, R14 ;  /* 0x00000012090f7c23 */ /* 0x002fc6000800000e */
[----:B------:R-:W1:Y:S01]  /*0ae0*/  LDS R9, [R2+0x174] ;  /* 0x0001740002097984 */ /* 0x000e620000000800 */
[----:B------:R-:W-:Y:S01]  /*0af0*/  FFMA R14, R10, UR19, R15 ;  /* 0x000000130a0e7c23 */ /* 0x000fe2000800000f */
[----:B------:R-:W0:Y:S02]  /*0b00*/  LDCU.128 UR16, c[0x3][0xf0] ;  /* 0x00c01e00ff1077ac */ /* 0x000e240008000c00 */
[----:B------:R-:W1:Y:S01]  /*0b10*/  LDS R10, [R2+0x178] ;  /* 0x00017800020a7984 */ /* 0x000e620000000800 */
[----:B-----5:R-:W-:-:S03]  /*0b20*/  FFMA R15, R11, UR12, R14 ;  /* 0x0000000c0b0f7c23 */ /* 0x020fc6000800000e */
[----:B------:R-:W5:Y:S01]  /*0b30*/  LDS R11, [R2+0x17c] ;  /* 0x00017c00020b7984 */ /* 0x000f620000000800 */
[----:B------:R-:W-:-:S03]  /*0b40*/  FFMA R14, R12, UR13, R15 ;  /* 0x0000000d0c0e7c23 */ /* 0x000fc6000800000f */
[----:B------:R-:W5:Y:S01]  /*0b50*/  LDS R12, [R2+0x180] ;  /* 0x00018000020c7984 */ /* 0x000f620000000800 */
[----:B----4-:R-:W-:-:S03]  /*0b60*/  FFMA R15, R13, UR14, R14 ;  /* 0x0000000e0d0f7c23 */ /* 0x010fc6000800000e */
[----:B------:R-:W4:Y:S01]  /*0b70*/  LDS R13, [R2+0x184] ;  /* 0x00018400020d7984 */ /* 0x000f220000000800 */
[----:B------:R-:W-:Y:S01]  /*0b80*/  FFMA R14, R6, UR15, R15 ;  /* 0x0000000f060e7c23 */ /* 0x000fe2000800000f */
[----:B------:R-:W1:Y:S02]  /*0b90*/  LDCU.128 UR12, c[0x3][0x100] ;  /* 0x00c02000ff0c77ac */ /* 0x000e640008000c00 */
[----:B------:R-:W4:Y:S01]  /*0ba0*/  LDS R6, [R2+0x188] ;  /* 0x0001880002067984 */ /* 0x000f220000000800 */
[----:B0-----:R-:W-:-:S03]  /*0bb0*/  FFMA R15, R5, UR16, R14 ;  /* 0x00000010050f7c23 */ /* 0x001fc6000800000e */
[----:B------:R-:W0:Y:S01]  /*0bc0*/  LDS R5, [R2+0x18c] ;  /* 0x00018c0002057984 */ /* 0x000e220000000800 */
[----:B---3--:R-:W-:-:S03]  /*0bd0*/  FFMA R14, R0, UR17, R15 ;  /* 0x00000011000e7c23 */ /* 0x008fc6000800000f */
[----:B------:R-:W3:Y:S01]  /*0be0*/  LDS R0, [R2+0x190] ;  /* 0x0001900002007984 */ /* 0x000ee20000000800 */
[----:B--2---:R-:W-:-:S03]  /*0bf0*/  FFMA R7, R7, UR18, R14 ;  /* 0x0000001207077c23 */ /* 0x004fc6000800000e */
[----:B------:R-:W2:Y:S01]  /*0c00*/  LDS R14, [R2+0x1f0] ;  /* 0x0001f000020e7984 */ /* 0x000ea20000000800 */
[----:B------:R-:W-:Y:S01]  /*0c10*/  FFMA R16, R8, UR19, R7 ;  /* 0x0000001308107c23 */ /* 0x000fe20008000007 */
        /* <DEDUP_REMOVED lines=9> */
[----:B------:R-:W2:Y:S03]  /*0cb0*/  LDCU.128 UR12, c[0x3][0x120] ;  /* 0x00c02400ff0c77ac */ /* 0x000ea60008000c00 */
[----:B----4-:R-:W-:Y:S02]  /*0cc0*/  FFMA R13, R13, UR16, R12 ;  /* 0x000000100d0d7c23 */ /* 0x010fe4000800000c */
[----:B------:R-:W4:Y:S02]  /*0cd0*/  LDS R12, [R2+0x208] ;  /* 0x00020800020c7984 */ /* 0x000f240000000800 */
[----:B------:R-:W-:-:S04]  /*0ce0*/  FFMA R6, R6, UR17, R13 ;  /* 0x0000001106067c23 */ /* 0x000fc8000800000d */
[----:B0-----:R-:W-:Y:S02]  /*0cf0*/  FFMA R5, R5, UR18, R6 ;  /* 0x0000001205057c23 */ /* 0x001fe40008000006 */
[----:B------:R-:W0:Y:S02]  /*0d00*/  LDS R6, [R2+0x210] ;  /* 0x0002100002067984 */ /* 0x000e240000000800 */
[----:B---3--:R-:W-:Y:S01]  /*0d10*/  FFMA R5, R0, UR19, R5 ;  /* 0x0000001300057c23 */ /* 0x008fe20008000005 */
[----:B------:R-:W5:Y:S03]  /*0d20*/  LDCU.128 UR16, c[0x3][0x130] ;  /* 0x00c02600ff1077ac */ /* 0x000f660008000c00 */
[----:B--2---:R-:W-:-:S04]  /*0d30*/  FFMA R5, R14, UR12, R5 ;  /* 0x0000000c0e057c23 */ /* 0x004fc80008000005 */
[----:B------:R-:W-:Y:S02]  /*0d40*/  FFMA R0, R8, UR13, R5 ;  /* 0x0000000d08007c23 */ /* 0x000fe40008000005 */
[----:B------:R-:W2:Y:S02]  /*0d50*/  LDC.64 R8, c[0x0][0x388] ;  /* 0x0000e200ff087b82 */ /* 0x000ea40000000a00 */
[----:B-1----:R-:W-:-:S04]  /*0d60*/  FFMA R7, R7, UR14, R0 ;  /* 0x0000000e07077c23 */ /* 0x002fc80008000000 */
[----:B------:R-:W-:-:S04]  /*0d70*/  FFMA R7, R10, UR15, R7 ;  /* 0x0000000f0a077c23 */ /* 0x000fc80008000007 */
[----:B-----5:R-:W-:-:S04]  /*0d80*/  FFMA R7, R16, UR16, R7 ;  /* 0x0000001010077c23 */ /* 0x020fc80008000007 */
[----:B------:R-:W-:-:S04]  /*0d90*/  FFMA R7, R18, UR17, R7 ;  /* 0x0000001112077c23 */ /* 0x000fc80008000007 */
[----:B----4-:R-:W-:-:S04]  /*0da0*/  FFMA R7, R12, UR18, R7 ;  /* 0x000000120c077c23 */ /* 0x010fc80008000007 */
[----:B------:R-:W-:Y:S01]  /*0db0*/  FFMA R7, R20, UR19, R7 ;  /* 0x0000001314077c23 */ /* 0x000fe20008000007 */
[----:B--2---:R-:W-:-:S04]  /*0dc0*/  IMAD.WIDE R8, R3, 0x4, R8 ;  /* 0x0000000403087825 */ /* 0x004fc800078e0208 */
[----:B0-----:R-:W-:-:S05]  /*0dd0*/  FFMA R7, R6, UR4, R7 ;  /* 0x0000000406077c23 */ /* 0x001fca0008000007 */
[----:B------:R-:W-:Y:S01]  /*0de0*/  STG.E desc[UR6][R8.64], R7 ;  /* 0x0000000708007986 */ /* 0x000fe2000c101906 */
[----:B------:R-:W-:Y:S05]  /*0df0*/  EXIT ;  /* 0x000000000000794d */ /* 0x000fea0003800000 */
.L_x_0:
[----:B------:R-:W-:-:S00]  /*0e00*/  BRA `(.L_x_0) ;  /* 0xfffffffc00fc7947 */ /* 0x000fc0000383ffff */
[----:B------:R-:W-:-:S00]  /*0e10*/  NOP ;  /* 0x0000000000007918 */ /* 0x000fc00000000000 */
        /* <DEDUP_REMOVED lines=14> */
.L_x_1:


//--------------------- .nv.shared._Z37convolution_tiled_2D_const_mem_kernelPfS_ii --------------------------
	.section	.nv.shared._Z37convolution_tiled_2D_const_mem_kernelPfS_ii,"aw",@nobits
	.sectionflags	@""
	.align	4
.nv.shared._Z37convolution_tiled_2D_const_mem_kernelPfS_ii:
	.zero		5120


//--------------------- .nv.shared.reserved.0     --------------------------
	.section	.nv.shared.reserved.0,"aw",@nobits
	.weak		__nv_reservedSMEM_offset_0_alias
	.size		__nv_reservedSMEM_offset_0_alias, 0, 64
	.other		__nv_reservedSMEM_offset_0_alias,@"STO_CUDA_RESERVED_SHARED STV_DEFAULT"
__nv_reservedSMEM_offset_0_alias:
	.zero		0
	.zero		64


//--------------------- .nv.constant0._Z37convolution_tiled_2D_const_mem_kernelPfS_ii --------------------------
	.section	.nv.constant0._Z37convolution_tiled_2D_const_mem_kernelPfS_ii,"a",@progbits
	.sectionflags	@""
	.align	4
.nv.constant0._Z37convolution_tiled_2D_const_mem_kernelPfS_ii:
	.zero		920


//--------------------- SYMBOLS --------------------------

	.type		.nv.reservedSmem.offset0,@object
	.size		.nv.reservedSmem.offset0,0x4
	.type		.nv.reservedSmem.cap,@object
	.size		.nv.reservedSmem.cap,0x4
